//
// Generated by NVIDIA NVVM Compiler
//
// Compiler Build ID: CL-36424714
// Cuda compilation tools, release 13.0, V13.0.88
// Based on NVVM 20.0.0
//

.version 9.0
.target sm_100
.address_size 64

	// .globl	_Z16initializeBucketPii

.visible .entry _Z16initializeBucketPii(
	.param .u64 .ptr .align 1 _Z16initializeBucketPii_param_0,
	.param .u32 _Z16initializeBucketPii_param_1
)
{
	.reg .b32 	%r<3>;
	.reg .b64 	%rd<5>;

	ld.param.u64 	%rd1, [_Z16initializeBucketPii_param_0];
	ld.param.u32 	%r1, [_Z16initializeBucketPii_param_1];
	cvta.to.global.u64 	%rd2, %rd1;
	mov.u32 	%r2, %tid.x;
	mul.wide.u32 	%rd3, %r2, 4;
	add.s64 	%rd4, %rd2, %rd3;
	st.global.u32 	[%rd4], %r1;
	ret;

}
	// .globl	_Z18countKeysInBucketsPiS_
.visible .entry _Z18countKeysInBucketsPiS_(
	.param .u64 .ptr .align 1 _Z18countKeysInBucketsPiS__param_0,
	.param .u64 .ptr .align 1 _Z18countKeysInBucketsPiS__param_1
)
{
	.reg .b32 	%r<4>;
	.reg .b64 	%rd<9>;

	ld.param.u64 	%rd1, [_Z18countKeysInBucketsPiS__param_0];
	ld.param.u64 	%rd2, [_Z18countKeysInBucketsPiS__param_1];
	cvta.to.global.u64 	%rd3, %rd2;
	cvta.to.global.u64 	%rd4, %rd1;
	mov.u32 	%r1, %tid.x;
	mul.wide.u32 	%rd5, %r1, 4;
	add.s64 	%rd6, %rd4, %rd5;
	ld.global.u32 	%r2, [%rd6];
	mul.wide.s32 	%rd7, %r2, 4;
	add.s64 	%rd8, %rd3, %rd7;
	atom.global.add.u32 	%r3, [%rd8], 1;
	ret;

}
	// .globl	_Z11scanBucketsPiS_i
.visible .entry _Z11scanBucketsPiS_i(
	.param .u64 .ptr .align 1 _Z11scanBucketsPiS_i_param_0,
	.param .u64 .ptr .align 1 _Z11scanBucketsPiS_i_param_1,
	.param .u32 _Z11scanBucketsPiS_i_param_2
)
{
	.reg .pred 	%p<4>;
	.reg .b32 	%r<15>;
	.reg .b64 	%rd<10>;

	ld.param.u64 	%rd3, [_Z11scanBucketsPiS_i_param_0];
	ld.param.u64 	%rd4, [_Z11scanBucketsPiS_i_param_1];
	ld.param.u32 	%r7, [_Z11scanBucketsPiS_i_param_2];
	cvta.to.global.u64 	%rd1, %rd4;
	cvta.to.global.u64 	%rd5, %rd3;
	mov.u32 	%r1, %tid.x;
	mul.wide.u32 	%rd6, %r1, 4;
	add.s64 	%rd7, %rd5, %rd6;
	ld.global.u32 	%r8, [%rd7];
	add.s64 	%rd2, %rd1, %rd6;
	st.global.u32 	[%rd2+4], %r8;
	setp.lt.s32 	%p1, %r7, 2;
	@%p1 bra 	$L__BB2_6;
	mov.b32 	%r13, 1;
$L__BB2_2:
	bar.sync 	0;
	setp.lt.s32 	%p2, %r1, %r13;
	@%p2 bra 	$L__BB2_4;
	ld.global.u32 	%r10, [%rd2];
	sub.s32 	%r11, %r1, %r13;
	mul.wide.s32 	%rd8, %r11, 4;
	add.s64 	%rd9, %rd1, %rd8;
	ld.global.u32 	%r12, [%rd9];
	add.s32 	%r14, %r12, %r10;
	bra.uni 	$L__BB2_5;
$L__BB2_4:
	ld.global.u32 	%r14, [%rd2];
$L__BB2_5:
	bar.sync 	0;
	st.global.u32 	[%rd2], %r14;
	shl.b32 	%r13, %r13, 1;
	setp.lt.s32 	%p3, %r13, %r7;
	@%p3 bra 	$L__BB2_2;
$L__BB2_6:
	ret;

}
	// .globl	_Z19sortKeysWithBucketsPiS_S_
.visible .entry _Z19sortKeysWithBucketsPiS_S_(
	.param .u64 .ptr .align 1 _Z19sortKeysWithBucketsPiS_S__param_0,
	.param .u64 .ptr .align 1 _Z19sortKeysWithBucketsPiS_S__param_1,
	.param .u64 .ptr .align 1 _Z19sortKeysWithBucketsPiS_S__param_2
)
{
	.reg .pred 	%p<2>;
	.reg .b32 	%r<6>;
	.reg .b64 	%rd<13>;

	ld.param.u64 	%rd1, [_Z19sortKeysWithBucketsPiS_S__param_0];
	ld.param.u64 	%rd3, [_Z19sortKeysWithBucketsPiS_S__param_1];
	ld.param.u64 	%rd2, [_Z19sortKeysWithBucketsPiS_S__param_2];
	cvta.to.global.u64 	%rd4, %rd3;
	mov.u32 	%r1, %tid.x;
	mov.u32 	%r2, %ctaid.x;
	mul.wide.u32 	%rd5, %r2, 4;
	add.s64 	%rd6, %rd4, %rd5;
	ld.global.u32 	%r3, [%rd6];
	setp.ge.s32 	%p1, %r1, %r3;
	@%p1 bra 	$L__BB3_2;
	cvta.to.global.u64 	%rd7, %rd2;
	cvta.to.global.u64 	%rd8, %rd1;
	add.s64 	%rd10, %rd7, %rd5;
	ld.global.u32 	%r4, [%rd10];
	add.s32 	%r5, %r4, %r1;
	mul.wide.s32 	%rd11, %r5, 4;
	add.s64 	%rd12, %rd8, %rd11;
	st.global.u32 	[%rd12], %r2;
$L__BB3_2:
	ret;

}


// ===== COMPILED SASS (sm_100) =====

	.target	sm_100

	.elftype	@"ET_EXEC"


//--------------------- .note.nv.tkinfo           --------------------------
	.section	.note.nv.tkinfo,"",@"SHT_NOTE"
	.sectionflags	@"SHF_NOTE_NV_TKINFO"
	.tkinfo
        /*0018*/ 	.word	0x00000002
        /*0030*/ 	.string	""
        /*0030*/ 	.string	"ptxas"
        /*0030*/ 	.string	"Cuda compilation tools, release 13.0, V13.0.88"
        /*0030*/ 	.string	"Build cuda_13.0.r13.0/compiler.36424714_0"
        /*0030*/ 	.string	"-arch sm_100 -m 64 "



//--------------------- .note.nv.cuinfo           --------------------------
	.section	.note.nv.cuinfo,"",@"SHT_NOTE"
	.sectionflags	@"SHF_NOTE_NV_CUINFO"
        /*0018*/ 	.short	0x0002
        /*001a*/ 	.short	0x0064
        /*001c*/ 	.short	0x0082
	.zero		2


//--------------------- .nv.info                  --------------------------
	.section	.nv.info,"",@"SHT_CUDA_INFO"
	.align	4


	//----- nvinfo : EIATTR_REGCOUNT
	.align		4
        /*0000*/ 	.byte	0x04, 0x2f
        /*0002*/ 	.short	(.L_1 - .L_0)
	.align		4
.L_0:
        /*0004*/ 	.word	index@(_Z16initializeBucketPii)
        /*0008*/ 	.word	0x0000000a


	//----- nvinfo : EIATTR_FRAME_SIZE
	.align		4
.L_1:
        /*000c*/ 	.byte	0x04, 0x11
        /*000e*/ 	.short	(.L_3 - .L_2)
	.align		4
.L_2:
        /*0010*/ 	.word	index@(_Z16initializeBucketPii)
        /*0014*/ 	.word	0x00000000


	//----- nvinfo : EIATTR_REGCOUNT
	.align		4
.L_3:
        /*0018*/ 	.byte	0x04, 0x2f
        /*001a*/ 	.short	(.L_5 - .L_4)
	.align		4
.L_4:
        /*001c*/ 	.word	index@(_Z18countKeysInBucketsPiS_)
        /*0020*/ 	.word	0x0000000a


	//----- nvinfo : EIATTR_FRAME_SIZE
	.align		4
.L_5:
        /*0024*/ 	.byte	0x04, 0x11
        /*0026*/ 	.short	(.L_7 - .L_6)
	.align		4
.L_6:
        /*0028*/ 	.word	index@(_Z18countKeysInBucketsPiS_)
        /*002c*/ 	.word	0x00000000


	//----- nvinfo : EIATTR_REGCOUNT
	.align		4
.L_7:
        /*0030*/ 	.byte	0x04, 0x2f
        /*0032*/ 	.short	(.L_9 - .L_8)
	.align		4
.L_8:
        /*0034*/ 	.word	index@(_Z11scanBucketsPiS_i)
        /*0038*/ 	.word	0x0000000c


	//----- nvinfo : EIATTR_FRAME_SIZE
	.align		4
.L_9:
        /*003c*/ 	.byte	0x04, 0x11
        /*003e*/ 	.short	(.L_11 - .L_10)
	.align		4
.L_10:
        /*0040*/ 	.word	index@(_Z11scanBucketsPiS_i)
        /*0044*/ 	.word	0x00000000


	//----- nvinfo : EIATTR_REGCOUNT
	.align		4
.L_11:
        /*0048*/ 	.byte	0x04, 0x2f
        /*004a*/ 	.short	(.L_13 - .L_12)
	.align		4
.L_12:
        /*004c*/ 	.word	index@(_Z19sortKeysWithBucketsPiS_S_)
        /*0050*/ 	.word	0x0000000c


	//----- nvinfo : EIATTR_FRAME_SIZE
	.align		4
.L_13:
        /*0054*/ 	.byte	0x04, 0x11
        /*0056*/ 	.short	(.L_15 - .L_14)
	.align		4
.L_14:
        /*0058*/ 	.word	index@(_Z19sortKeysWithBucketsPiS_S_)
        /*005c*/ 	.word	0x00000000


	//----- nvinfo : EIATTR_MIN_STACK_SIZE
	.align		4
.L_15:
        /*0060*/ 	.byte	0x04, 0x12
        /*0062*/ 	.short	(.L_17 - .L_16)
	.align		4
.L_16:
        /*0064*/ 	.word	index@(_Z19sortKeysWithBucketsPiS_S_)
        /*0068*/ 	.word	0x00000000


	//----- nvinfo : EIATTR_MIN_STACK_SIZE
	.align		4
.L_17:
        /*006c*/ 	.byte	0x04, 0x12
        /*006e*/ 	.short	(.L_19 - .L_18)
	.align		4
.L_18:
        /*0070*/ 	.word	index@(_Z11scanBucketsPiS_i)
        /*0074*/ 	.word	0x00000000


	//----- nvinfo : EIATTR_MIN_STACK_SIZE
	.align		4
.L_19:
        /*0078*/ 	.byte	0x04, 0x12
        /*007a*/ 	.short	(.L_21 - .L_20)
	.align		4
.L_20:
        /*007c*/ 	.word	index@(_Z18countKeysInBucketsPiS_)
        /*0080*/ 	.word	0x00000000


	//----- nvinfo : EIATTR_MIN_STACK_SIZE
	.align		4
.L_21:
        /*0084*/ 	.byte	0x04, 0x12
        /*0086*/ 	.short	(.L_23 - .L_22)
	.align		4
.L_22:
        /*0088*/ 	.word	index@(_Z16initializeBucketPii)
        /*008c*/ 	.word	0x00000000
.L_23:


//--------------------- .nv.compat                --------------------------
	.section	.nv.compat,"",@"SHT_CUDA_COMPAT_INFO"
	.align	4
        /*0000*/ 	.byte	0x02, 0x09, 0x00, 0x00, 0x02, 0x02, 0x01, 0x00, 0x02, 0x05, 0x05, 0x00, 0x03, 0x07, 0x01, 0x01
        /*0010*/ 	.byte	0x02, 0x03, 0x00, 0x00, 0x02, 0x06, 0x01, 0x00, 0x04, 0x0b, 0x08, 0x00, 0x09, 0x00, 0x00, 0x00
        /*0020*/ 	.byte	0x00, 0x00, 0x00, 0x00


//--------------------- .nv.info._Z19sortKeysWithBucketsPiS_S_ --------------------------
	.section	.nv.info._Z19sortKeysWithBucketsPiS_S_,"",@"SHT_CUDA_INFO"
	.sectionflags	@""
	.align	4


	//----- nvinfo : EIATTR_CUDA_API_VERSION
	.align		4
        /*0000*/ 	.byte	0x04, 0x37
        /*0002*/ 	.short	(.L_25 - .L_24)
.L_24:
        /*0004*/ 	.word	0x00000082


	//----- nvinfo : EIATTR_KPARAM_INFO
	.align		4
.L_25:
        /*0008*/ 	.byte	0x04, 0x17
        /*000a*/ 	.short	(.L_27 - .L_26)
.L_26:
        /*000c*/ 	.word	0x00000000
        /*0010*/ 	.short	0x0002
        /*0012*/ 	.short	0x0010
        /*0014*/ 	.byte	0x00, 0xf5, 0x21, 0x00


	//----- nvinfo : EIATTR_KPARAM_INFO
	.align		4
.L_27:
        /*0018*/ 	.byte	0x04, 0x17
        /*001a*/ 	.short	(.L_29 - .L_28)
.L_28:
        /*001c*/ 	.word	0x00000000
        /*0020*/ 	.short	0x0001
        /*0022*/ 	.short	0x0008
        /*0024*/ 	.byte	0x00, 0xf5, 0x21, 0x00


	//----- nvinfo : EIATTR_KPARAM_INFO
	.align		4
.L_29:
        /*0028*/ 	.byte	0x04, 0x17
        /*002a*/ 	.short	(.L_31 - .L_30)
.L_30:
        /*002c*/ 	.word	0x00000000
        /*0030*/ 	.short	0x0000
        /*0032*/ 	.short	0x0000
        /*0034*/ 	.byte	0x00, 0xf5, 0x21, 0x00


	//----- nvinfo : EIATTR_SPARSE_MMA_MASK
	.align		4
.L_31:
        /*0038*/ 	.byte	0x03, 0x50
        /*003a*/ 	.short	0x0000


	//----- nvinfo : EIATTR_MAXREG_COUNT
	.align		4
        /*003c*/ 	.byte	0x03, 0x1b
        /*003e*/ 	.short	0x00ff


	//----- nvinfo : EIATTR_MERCURY_ISA_VERSION
	.align		4
        /*0040*/ 	.byte	0x03, 0x5f
        /*0042*/ 	.short	0x0101


	//----- nvinfo : EIATTR_VRC_CTA_INIT_COUNT
	.align		4
        /*0044*/ 	.byte	0x02, 0x4a
	.zero		1
	.zero		1


	//----- nvinfo : EIATTR_EXIT_INSTR_OFFSETS
	.align		4
        /*0048*/ 	.byte	0x04, 0x1c
        /*004a*/ 	.short	(.L_33 - .L_32)


	//   ....[0]....
.L_32:
        /*004c*/ 	.word	0x00000080


	//   ....[1]....
        /*0050*/ 	.word	0x00000100


	//----- nvinfo : EIATTR_CBANK_PARAM_SIZE
	.align		4
.L_33:
        /*0054*/ 	.byte	0x03, 0x19
        /*0056*/ 	.short	0x0018


	//----- nvinfo : EIATTR_PARAM_CBANK
	.align		4
        /*0058*/ 	.byte	0x04, 0x0a
        /*005a*/ 	.short	(.L_35 - .L_34)
	.align		4
.L_34:
        /*005c*/ 	.word	index@(.nv.constant0._Z19sortKeysWithBucketsPiS_S_)
        /*0060*/ 	.short	0x0380
        /*0062*/ 	.short	0x0018


	//----- nvinfo : EIATTR_SW_WAR
	.align		4
.L_35:
        /*0064*/ 	.byte	0x04, 0x36
        /*0066*/ 	.short	(.L_37 - .L_36)
.L_36:
        /*0068*/ 	.word	0x00000008
.L_37:


//--------------------- .nv.info._Z11scanBucketsPiS_i --------------------------
	.section	.nv.info._Z11scanBucketsPiS_i,"",@"SHT_CUDA_INFO"
	.sectionflags	@""
	.align	4


	//----- nvinfo : EIATTR_CUDA_API_VERSION
	.align		4
        /*0000*/ 	.byte	0x04, 0x37
        /*0002*/ 	.short	(.L_39 - .L_38)
.L_38:
        /*0004*/ 	.word	0x00000082


	//----- nvinfo : EIATTR_KPARAM_INFO
	.align		4
.L_39:
        /*0008*/ 	.byte	0x04, 0x17
        /*000a*/ 	.short	(.L_41 - .L_40)
.L_40:
        /*000c*/ 	.word	0x00000000
        /*0010*/ 	.short	0x0002
        /*0012*/ 	.short	0x0010
        /*0014*/ 	.byte	0x00, 0xf0, 0x11, 0x00


	//----- nvinfo : EIATTR_KPARAM_INFO
	.align		4
.L_41:
        /*0018*/ 	.byte	0x04, 0x17
        /*001a*/ 	.short	(.L_43 - .L_42)
.L_42:
        /*001c*/ 	.word	0x00000000
        /*0020*/ 	.short	0x0001
        /*0022*/ 	.short	0x0008
        /*0024*/ 	.byte	0x00, 0xf5, 0x21, 0x00


	//----- nvinfo : EIATTR_KPARAM_INFO
	.align		4
.L_43:
        /*0028*/ 	.byte	0x04, 0x17
        /*002a*/ 	.short	(.L_45 - .L_44)
.L_44:
        /*002c*/ 	.word	0x00000000
        /*0030*/ 	.short	0x0000
        /*0032*/ 	.short	0x0000
        /*0034*/ 	.byte	0x00, 0xf5, 0x21, 0x00


	//----- nvinfo : EIATTR_SPARSE_MMA_MASK
	.align		4
.L_45:
        /*0038*/ 	.byte	0x03, 0x50
        /*003a*/ 	.short	0x0000


	//----- nvinfo : EIATTR_MAXREG_COUNT
	.align		4
        /*003c*/ 	.byte	0x03, 0x1b
        /*003e*/ 	.short	0x00ff


	//----- nvinfo : EIATTR_NUM_BARRIERS
	.align		4
        /*0040*/ 	.byte	0x02, 0x4c
        /*0042*/ 	.byte	0x01
	.zero		1


	//----- nvinfo : EIATTR_MERCURY_ISA_VERSION
	.align		4
        /*0044*/ 	.byte	0x03, 0x5f
        /*0046*/ 	.short	0x0101


	//----- nvinfo : EIATTR_VRC_CTA_INIT_COUNT
	.align		4
        /*0048*/ 	.byte	0x02, 0x4a
	.zero		1
	.zero		1


	//----- nvinfo : EIATTR_EXIT_INSTR_OFFSETS
	.align		4
        /*004c*/ 	.byte	0x04, 0x1c
        /*004e*/ 	.short	(.L_47 - .L_46)


	//   ....[0]....
.L_46:
        /*0050*/ 	.word	0x000000b0


	//   ....[1]....
        /*0054*/ 	.word	0x000001c0


	//----- nvinfo : EIATTR_CBANK_PARAM_SIZE
	.align		4
.L_47:
        /*0058*/ 	.byte	0x03, 0x19
        /*005a*/ 	.short	0x0014


	//----- nvinfo : EIATTR_PARAM_CBANK
	.align		4
        /*005c*/ 	.byte	0x04, 0x0a
        /*005e*/ 	.short	(.L_49 - .L_48)
	.align		4
.L_48:
        /*0060*/ 	.word	index@(.nv.constant0._Z11scanBucketsPiS_i)
        /*0064*/ 	.short	0x0380
        /*0066*/ 	.short	0x0014


	//----- nvinfo : EIATTR_SW_WAR
	.align		4
.L_49:
        /*0068*/ 	.byte	0x04, 0x36
        /*006a*/ 	.short	(.L_51 - .L_50)
.L_50:
        /*006c*/ 	.word	0x00000008
.L_51:


//--------------------- .nv.info._Z18countKeysInBucketsPiS_ --------------------------
	.section	.nv.info._Z18countKeysInBucketsPiS_,"",@"SHT_CUDA_INFO"
	.sectionflags	@""
	.align	4


	//----- nvinfo : EIATTR_CUDA_API_VERSION
	.align		4
        /*0000*/ 	.byte	0x04, 0x37
        /*0002*/ 	.short	(.L_53 - .L_52)
.L_52:
        /*0004*/ 	.word	0x00000082


	//----- nvinfo : EIATTR_KPARAM_INFO
	.align		4
.L_53:
        /*0008*/ 	.byte	0x04, 0x17
        /*000a*/ 	.short	(.L_55 - .L_54)
.L_54:
        /*000c*/ 	.word	0x00000000
        /*0010*/ 	.short	0x0001
        /*0012*/ 	.short	0x0008
        /*0014*/ 	.byte	0x00, 0xf5, 0x21, 0x00


	//----- nvinfo : EIATTR_KPARAM_INFO
	.align		4
.L_55:
        /*0018*/ 	.byte	0x04, 0x17
        /*001a*/ 	.short	(.L_57 - .L_56)
.L_56:
        /*001c*/ 	.word	0x00000000
        /*0020*/ 	.short	0x0000
        /*0022*/ 	.short	0x0000
        /*0024*/ 	.byte	0x00, 0xf5, 0x21, 0x00


	//----- nvinfo : EIATTR_SPARSE_MMA_MASK
	.align		4
.L_57:
        /*0028*/ 	.byte	0x03, 0x50
        /*002a*/ 	.short	0x0000


	//----- nvinfo : EIATTR_MAXREG_COUNT
	.align		4
        /*002c*/ 	.byte	0x03, 0x1b
        /*002e*/ 	.short	0x00ff


	//----- nvinfo : EIATTR_MERCURY_ISA_VERSION
	.align		4
        /*0030*/ 	.byte	0x03, 0x5f
        /*0032*/ 	.short	0x0101


	//----- nvinfo : EIATTR_VRC_CTA_INIT_COUNT
	.align		4
        /*0034*/ 	.byte	0x02, 0x4a
	.zero		1
	.zero		1


	//----- nvinfo : EIATTR_EXIT_INSTR_OFFSETS
	.align		4
        /*0038*/ 	.byte	0x04, 0x1c
        /*003a*/ 	.short	(.L_59 - .L_58)


	//   ....[0]....
.L_58:
        /*003c*/ 	.word	0x000000a0


	//----- nvinfo : EIATTR_CBANK_PARAM_SIZE
	.align		4
.L_59:
        /*0040*/ 	.byte	0x03, 0x19
        /*0042*/ 	.short	0x0010


	//----- nvinfo : EIATTR_PARAM_CBANK
	.align		4
        /*0044*/ 	.byte	0x04, 0x0a
        /*0046*/ 	.short	(.L_61 - .L_60)
	.align		4
.L_60:
        /*0048*/ 	.word	index@(.nv.constant0._Z18countKeysInBucketsPiS_)
        /*004c*/ 	.short	0x0380
        /*004e*/ 	.short	0x0010


	//----- nvinfo : EIATTR_SW_WAR
	.align		4
.L_61:
        /*0050*/ 	.byte	0x04, 0x36
        /*0052*/ 	.short	(.L_63 - .L_62)
.L_62:
        /*0054*/ 	.word	0x00000008
.L_63:


//--------------------- .nv.info._Z16initializeBucketPii --------------------------
	.section	.nv.info._Z16initializeBucketPii,"",@"SHT_CUDA_INFO"
	.sectionflags	@""
	.align	4


	//----- nvinfo : EIATTR_CUDA_API_VERSION
	.align		4
        /*0000*/ 	.byte	0x04, 0x37
        /*0002*/ 	.short	(.L_65 - .L_64)
.L_64:
        /*0004*/ 	.word	0x00000082


	//----- nvinfo : EIATTR_KPARAM_INFO
	.align		4
.L_65:
        /*0008*/ 	.byte	0x04, 0x17
        /*000a*/ 	.short	(.L_67 - .L_66)
.L_66:
        /*000c*/ 	.word	0x00000000
        /*0010*/ 	.short	0x0001
        /*0012*/ 	.short	0x0008
        /*0014*/ 	.byte	0x00, 0xf0, 0x11, 0x00


	//----- nvinfo : EIATTR_KPARAM_INFO
	.align		4
.L_67:
        /*0018*/ 	.byte	0x04, 0x17
        /*001a*/ 	.short	(.L_69 - .L_68)
.L_68:
        /*001c*/ 	.word	0x00000000
        /*0020*/ 	.short	0x0000
        /*0022*/ 	.short	0x0000
        /*0024*/ 	.byte	0x00, 0xf5, 0x21, 0x00


	//----- nvinfo : EIATTR_SPARSE_MMA_MASK
	.align		4
.L_69:
        /*0028*/ 	.byte	0x03, 0x50
        /*002a*/ 	.short	0x0000


	//----- nvinfo : EIATTR_MAXREG_COUNT
	.align		4
        /*002c*/ 	.byte	0x03, 0x1b
        /*002e*/ 	.short	0x00ff


	//----- nvinfo : EIATTR_MERCURY_ISA_VERSION
	.align		4
        /*0030*/ 	.byte	0x03, 0x5f
        /*0032*/ 	.short	0x0101


	//----- nvinfo : EIATTR_VRC_CTA_INIT_COUNT
	.align		4
        /*0034*/ 	.byte	0x02, 0x4a
	.zero		1
	.zero		1


	//----- nvinfo : EIATTR_EXIT_INSTR_OFFSETS
	.align		4
        /*0038*/ 	.byte	0x04, 0x1c
        /*003a*/ 	.short	(.L_71 - .L_70)


	//   ....[0]....
.L_70:
        /*003c*/ 	.word	0x00000070


	//----- nvinfo : EIATTR_CBANK_PARAM_SIZE
	.align		4
.L_71:
        /*0040*/ 	.byte	0x03, 0x19
        /*0042*/ 	.short	0x000c


	//----- nvinfo : EIATTR_PARAM_CBANK
	.align		4
        /*0044*/ 	.byte	0x04, 0x0a
        /*0046*/ 	.short	(.L_73 - .L_72)
	.align		4
.L_72:
        /*0048*/ 	.word	index@(.nv.constant0._Z16initializeBucketPii)
        /*004c*/ 	.short	0x0380
        /*004e*/ 	.short	0x000c


	//----- nvinfo : EIATTR_SW_WAR
	.align		4
.L_73:
        /*0050*/ 	.byte	0x04, 0x36
        /*0052*/ 	.short	(.L_75 - .L_74)
.L_74:
        /*0054*/ 	.word	0x00000008
.L_75:


//--------------------- .nv.callgraph             --------------------------
	.section	.nv.callgraph,"",@"SHT_CUDA_CALLGRAPH"
	.align	4
	.sectionentsize	8
	.align		4
        /*0000*/ 	.word	0x00000000
	.align		4
        /*0004*/ 	.word	0xffffffff
	.align		4
        /*0008*/ 	.word	0x00000000
	.align		4
        /*000c*/ 	.word	0xfffffffe
	.align		4
        /*0010*/ 	.word	0x00000000
	.align		4
        /*0014*/ 	.word	0xfffffffd
	.align		4
        /*0018*/ 	.word	0x00000000
	.align		4
        /*001c*/ 	.word	0xfffffffc


//--------------------- .text._Z19sortKeysWithBucketsPiS_S_ --------------------------
	.section	.text._Z19sortKeysWithBucketsPiS_S_,"ax",@progbits
	.align	128
        .global         _Z19sortKeysWithBucketsPiS_S_
        .type           _Z19sortKeysWithBucketsPiS_S_,@function
        .size           _Z19sortKeysWithBucketsPiS_S_,(.L_x_5 - _Z19sortKeysWithBucketsPiS_S_)
        .other          _Z19sortKeysWithBucketsPiS_S_,@"STO_CUDA_ENTRY STV_DEFAULT"
_Z19sortKeysWithBucketsPiS_S_:
.text._Z19sortKeysWithBucketsPiS_S_:
[----:B------:R-:W-:Y:S01]  /*0000*/  LDC R1, c[0x0][0x37c] ;  /* 0x0000df00ff017b82 */ /* 0x000fe20000000800 */
[----:B------:R-:W0:Y:S07]  /*0010*/  S2R R9, SR_CTAID.X ;  /* 0x0000000000097919 */ /* 0x000e2e0000002500 */
[----:B------:R-:W0:Y:S01]  /*0020*/  LDC.64 R2, c[0x0][0x388] ;  /* 0x0000e200ff027b82 */ /* 0x000e220000000a00 */
[----:B------:R-:W1:Y:S01]  /*0030*/  LDCU.64 UR4, c[0x0][0x358] ;  /* 0x00006b00ff0477ac */ /* 0x000e620008000a00 */
[----:B0-----:R-:W-:-:S06]  /*0040*/  IMAD.WIDE.U32 R2, R9, 0x4, R2 ;  /* 0x0000000409027825 */ /* 0x001fcc00078e0002 */
[----:B-1----:R-:W2:Y:S01]  /*0050*/  LDG.E R2, desc[UR4][R2.64] ;  /* 0x0000000402027981 */ /* 0x002ea2000c1e1900 */
[----:B------:R-:W2:Y:S02]  /*0060*/  S2R R7, SR_TID.X ;  /* 0x0000000000077919 */ /* 0x000ea40000002100 */
[----:B--2---:R-:W-:-:S13]  /*0070*/  ISETP.GE.AND P0, PT, R7, R2, PT ;  /* 0x000000020700720c */ /* 0x004fda0003f06270 */
[----:B------:R-:W-:Y:S05]  /*0080*/  @P0 EXIT ;  /* 0x000000000000094d */ /* 0x000fea0003800000 */
[----:B------:R-:W0:Y:S08]  /*0090*/  LDC.64 R2, c[0x0][0x390] ;  /* 0x0000e400ff027b82 */ /* 0x000e300000000a00 */
[----:B------:R-:W1:Y:S01]  /*00a0*/  LDC.64 R4, c[0x0][0x380] ;  /* 0x0000e000ff047b82 */ /* 0x000e620000000a00 */
[----:B0-----:R-:W-:-:S06]  /*00b0*/  IMAD.WIDE.U32 R2, R9, 0x4, R2 ;  /* 0x0000000409027825 */ /* 0x001fcc00078e0002 */
[----:B------:R-:W2:Y:S02]  /*00c0*/  LDG.E R2, desc[UR4][R2.64] ;  /* 0x0000000402027981 */ /* 0x000ea4000c1e1900 */
[----:B--2---:R-:W-:-:S05]  /*00d0*/  IADD3 R7, PT, PT, R2, R7, RZ ;  /* 0x0000000702077210 */ /* 0x004fca0007ffe0ff */
[----:B-1----:R-:W-:-:S05]  /*00e0*/  IMAD.WIDE R4, R7, 0x4, R4 ;  /* 0x0000000407047825 */ /* 0x002fca00078e0204 */
[----:B------:R-:W-:Y:S01]  /*00f0*/  STG.E desc[UR4][R4.64], R9 ;  /* 0x0000000904007986 */ /* 0x000fe2000c101904 */
[----:B------:R-:W-:Y:S05]  /*0100*/  EXIT ;  /* 0x000000000000794d */ /* 0x000fea0003800000 */
.L_x_0:
[----:B------:R-:W-:-:S00]  /*0110*/  BRA `(.L_x_0) ;  /* 0xfffffffc00fc7947 */ /* 0x000fc0000383ffff */
[----:B------:R-:W-:-:S00]  /*0120*/  NOP ;  /* 0x0000000000007918 */ /* 0x000fc00000000000 */
        /* <DEDUP_REMOVED lines=13> */
.L_x_5:


//--------------------- .text._Z11scanBucketsPiS_i --------------------------
	.section	.text._Z11scanBucketsPiS_i,"ax",@progbits
	.align	128
        .global         _Z11scanBucketsPiS_i
        .type           _Z11scanBucketsPiS_i,@function
        .size           _Z11scanBucketsPiS_i,(.L_x_6 - _Z11scanBucketsPiS_i)
        .other          _Z11scanBucketsPiS_i,@"STO_CUDA_ENTRY STV_DEFAULT"
_Z11scanBucketsPiS_i:
.text._Z11scanBucketsPiS_i:
[----:B------:R-:W-:Y:S01]  /*0000*/  LDC R1, c[0x0][0x37c] ;  /* 0x0000df00ff017b82 */ /* 0x000fe20000000800 */
[----:B------:R-:W0:Y:S07]  /*0010*/  S2R R9, SR_TID.X ;  /* 0x0000000000097919 */ /* 0x000e2e0000002100 */
[----:B------:R-:W0:Y:S01]  /*0020*/  LDC.64 R2, c[0x0][0x380] ;  /* 0x0000e000ff027b82 */ /* 0x000e220000000a00 */
[----:B------:R-:W1:Y:S07]  /*0030*/  LDCU.64 UR6, c[0x0][0x358] ;  /* 0x00006b00ff0677ac */ /* 0x000e6e0008000a00 */
[----:B------:R-:W2:Y:S08]  /*0040*/  LDC R0, c[0x0][0x390] ;  /* 0x0000e400ff007b82 */ /* 0x000eb00000000800 */
[----:B------:R-:W3:Y:S01]  /*0050*/  LDC.64 R4, c[0x0][0x388] ;  /* 0x0000e200ff047b82 */ /* 0x000ee20000000a00 */
[----:B0-----:R-:W-:-:S06]  /*0060*/  IMAD.WIDE.U32 R2, R9, 0x4, R2 ;  /* 0x0000000409027825 */ /* 0x001fcc00078e0002 */
[----:B-1----:R-:W4:Y:S01]  /*0070*/  LDG.E R3, desc[UR6][R2.64] ;  /* 0x0000000602037981 */ /* 0x002f22000c1e1900 */
[----:B--2---:R-:W-:Y:S01]  /*0080*/  ISETP.GE.AND P0, PT, R0, 0x2, PT ;  /* 0x000000020000780c */ /* 0x004fe20003f06270 */
[----:B---3--:R-:W-:-:S05]  /*0090*/  IMAD.WIDE.U32 R4, R9, 0x4, R4 ;  /* 0x0000000409047825 */ /* 0x008fca00078e0004 */
[----:B----4-:R0:W-:Y:S07]  /*00a0*/  STG.E desc[UR6][R4.64+0x4], R3 ;  /* 0x0000040304007986 */ /* 0x0101ee000c101906 */
[----:B------:R-:W-:Y:S05]  /*00b0*/  @!P0 EXIT ;  /* 0x000000000000894d */ /* 0x000fea0003800000 */
[----:B------:R-:W1:Y:S01]  /*00c0*/  LDCU UR5, c[0x0][0x390] ;  /* 0x00007200ff0577ac */ /* 0x000e620008000800 */
[----:B------:R-:W-:-:S05]  /*00d0*/  UMOV UR4, 0x1 ;  /* 0x0000000100047882 */ /* 0x000fca0000000000 */
.L_x_1:
[----:B------:R-:W-:Y:S01]  /*00e0*/  BAR.SYNC.DEFER_BLOCKING 0x0 ;  /* 0x0000000000007b1d */ /* 0x000fe20000010000 */
[----:B------:R-:W-:-:S13]  /*00f0*/  ISETP.GE.AND P0, PT, R9, UR4, PT ;  /* 0x0000000409007c0c */ /* 0x000fda000bf06270 */
[----:B0-----:R-:W0:Y:S01]  /*0100*/  @P0 LDC.64 R2, c[0x0][0x388] ;  /* 0x0000e200ff020b82 */ /* 0x001e220000000a00 */
[----:B--2---:R-:W-:Y:S01]  /*0110*/  @P0 IADD3 R7, PT, PT, R9, -UR4, RZ ;  /* 0x8000000409070c10 */ /* 0x004fe2000fffe0ff */
[----:B------:R-:W2:Y:S04]  /*0120*/  LDG.E R0, desc[UR6][R4.64] ;  /* 0x0000000604007981 */ /* 0x000ea8000c1e1900 */
[----:B0-----:R-:W-:-:S06]  /*0130*/  @P0 IMAD.WIDE R2, R7, 0x4, R2 ;  /* 0x0000000407020825 */ /* 0x001fcc00078e0202 */
[----:B------:R-:W2:Y:S01]  /*0140*/  @P0 LDG.E R3, desc[UR6][R2.64] ;  /* 0x0000000602030981 */ /* 0x000ea2000c1e1900 */
[----:B------:R-:W-:-:S04]  /*0150*/  USHF.L.U32 UR4, UR4, 0x1, URZ ;  /* 0x0000000104047899 */ /* 0x000fc800080006ff */
[----:B-1----:R-:W-:Y:S01]  /*0160*/  UISETP.GE.AND UP0, UPT, UR4, UR5, UPT ;  /* 0x000000050400728c */ /* 0x002fe2000bf06270 */
[----:B------:R-:W-:Y:S01]  /*0170*/  BAR.SYNC.DEFER_BLOCKING 0x0 ;  /* 0x0000000000007b1d */ /* 0x000fe20000010000 */
[----:B--2---:R-:W-:Y:S02]  /*0180*/  @P0 IADD3 R7, PT, PT, R0, R3, RZ ;  /* 0x0000000300070210 */ /* 0x004fe40007ffe0ff */
[----:B------:R-:W-:-:S05]  /*0190*/  @!P0 MOV R7, R0 ;  /* 0x0000000000078202 */ /* 0x000fca0000000f00 */
[----:B------:R2:W-:Y:S01]  /*01a0*/  STG.E desc[UR6][R4.64], R7 ;  /* 0x0000000704007986 */ /* 0x0005e2000c101906 */
[----:B------:R-:W-:Y:S05]  /*01b0*/  BRA.U !UP0, `(.L_x_1) ;  /* 0xfffffffd08c87547 */ /* 0x000fea000b83ffff */
[----:B------:R-:W-:Y:S05]  /*01c0*/  EXIT ;  /* 0x000000000000794d */ /* 0x000fea0003800000 */
.L_x_2:
        /* <DEDUP_REMOVED lines=11> */
.L_x_6:


//--------------------- .text._Z18countKeysInBucketsPiS_ --------------------------
	.section	.text._Z18countKeysInBucketsPiS_,"ax",@progbits
	.align	128
        .global         _Z18countKeysInBucketsPiS_
        .type           _Z18countKeysInBucketsPiS_,@function
        .size           _Z18countKeysInBucketsPiS_,(.L_x_7 - _Z18countKeysInBucketsPiS_)
        .other          _Z18countKeysInBucketsPiS_,@"STO_CUDA_ENTRY STV_DEFAULT"
_Z18countKeysInBucketsPiS_:
.text._Z18countKeysInBucketsPiS_:
[----:B------:R-:W-:Y:S01]  /*0000*/  LDC R1, c[0x0][0x37c] ;  /* 0x0000df00ff017b82 */ /* 0x000fe20000000800 */
[----:B------:R-:W0:Y:S07]  /*0010*/  S2R R5, SR_TID.X ;  /* 0x0000000000057919 */ /* 0x000e2e0000002100 */
[----:B------:R-:W0:Y:S01]  /*0020*/  LDC.64 R2, c[0x0][0x380] ;  /* 0x0000e000ff027b82 */ /* 0x000e220000000a00 */
[----:B------:R-:W1:Y:S01]  /*0030*/  LDCU.64 UR4, c[0x0][0x358] ;  /* 0x00006b00ff0477ac */ /* 0x000e620008000a00 */
[----:B0-----:R-:W-:-:S06]  /*0040*/  IMAD.WIDE.U32 R2, R5, 0x4, R2 ;  /* 0x0000000405027825 */ /* 0x001fcc00078e0002 */
[----:B------:R-:W0:Y:S01]  /*0050*/  LDC.64 R4, c[0x0][0x388] ;  /* 0x0000e200ff047b82 */ /* 0x000e220000000a00 */
[----:B-1----:R-:W0:Y:S01]  /*0060*/  LDG.E R3, desc[UR4][R2.64] ;  /* 0x0000000402037981 */ /* 0x002e22000c1e1900 */
[----:B------:R-:W-:Y:S02]  /*0070*/  HFMA2 R7, -RZ, RZ, 0, 5.9604644775390625e-08 ;  /* 0x00000001ff077431 */ /* 0x000fe400000001ff */
[----:B0-----:R-:W-:-:S05]  /*0080*/  IMAD.WIDE R4, R3, 0x4, R4 ;  /* 0x0000000403047825 */ /* 0x001fca00078e0204 */
[----:B------:R-:W-:Y:S01]  /*0090*/  REDG.E.ADD.STRONG.GPU desc[UR4][R4.64], R7 ;  /* 0x000000070400798e */ /* 0x000fe2000c12e104 */
[----:B------:R-:W-:Y:S05]  /*00a0*/  EXIT ;  /* 0x000000000000794d */ /* 0x000fea0003800000 */
.L_x_3:
        /* <DEDUP_REMOVED lines=13> */
.L_x_7:


//--------------------- .text._Z16initializeBucketPii --------------------------
	.section	.text._Z16initializeBucketPii,"ax",@progbits
	.align	128
        .global         _Z16initializeBucketPii
        .type           _Z16initializeBucketPii,@function
        .size           _Z16initializeBucketPii,(.L_x_8 - _Z16initializeBucketPii)
        .other          _Z16initializeBucketPii,@"STO_CUDA_ENTRY STV_DEFAULT"
_Z16initializeBucketPii:
.text._Z16initializeBucketPii:
[----:B------:R-:W-:Y:S01]  /*0000*/  LDC R1, c[0x0][0x37c] ;  /* 0x0000df00ff017b82 */ /* 0x000fe20000000800 */
[----:B------:R-:W0:Y:S07]  /*0010*/  S2R R5, SR_TID.X ;  /* 0x0000000000057919 */ /* 0x000e2e0000002100 */
[----:B------:R-:W0:Y:S01]  /*0020*/  LDC.64 R2, c[0x0][0x380] ;  /* 0x0000e000ff027b82 */ /* 0x000e220000000a00 */
[----:B------:R-:W1:Y:S07]  /*0030*/  LDCU.64 UR4, c[0x0][0x358] ;  /* 0x00006b00ff0477ac */ /* 0x000e6e0008000a00 */
[----:B------:R-:W1:Y:S01]  /*0040*/  LDC R7, c[0x0][0x388] ;  /* 0x0000e200ff077b82 */ /* 0x000e620000000800 */
[----:B0-----:R-:W-:-:S05]  /*0050*/  IMAD.WIDE.U32 R2, R5, 0x4, R2 ;  /* 0x0000000405027825 */ /* 0x001fca00078e0002 */
[----:B-1----:R-:W-:Y:S01]  /*0060*/  STG.E desc[UR4][R2.64], R7 ;  /* 0x0000000702007986 */ /* 0x002fe2000c101904 */
[----:B------:R-:W-:Y:S05]  /*0070*/  EXIT ;  /* 0x000000000000794d */ /* 0x000fea0003800000 */
.L_x_4:
        /* <DEDUP_REMOVED lines=16> */
.L_x_8:


//--------------------- .nv.shared.reserved.0     --------------------------
	.section	.nv.shared.reserved.0,"aw",@nobits
	.weak		__nv_reservedSMEM_offset_0_alias
	.size		__nv_reservedSMEM_offset_0_alias, 0, 64
	.other		__nv_reservedSMEM_offset_0_alias,@"STO_CUDA_RESERVED_SHARED STV_DEFAULT"
__nv_reservedSMEM_offset_0_alias:
	.zero		0
	.zero		64


//--------------------- .nv.constant0._Z19sortKeysWithBucketsPiS_S_ --------------------------
	.section	.nv.constant0._Z19sortKeysWithBucketsPiS_S_,"a",@progbits
	.sectionflags	@""
	.align	4
.nv.constant0._Z19sortKeysWithBucketsPiS_S_:
	.zero		920


//--------------------- .nv.constant0._Z11scanBucketsPiS_i --------------------------
	.section	.nv.constant0._Z11scanBucketsPiS_i,"a",@progbits
	.sectionflags	@""
	.align	4
.nv.constant0._Z11scanBucketsPiS_i:
	.zero		916


//--------------------- .nv.constant0._Z18countKeysInBucketsPiS_ --------------------------
	.section	.nv.constant0._Z18countKeysInBucketsPiS_,"a",@progbits
	.sectionflags	@""
	.align	4
.nv.constant0._Z18countKeysInBucketsPiS_:
	.zero		912


//--------------------- .nv.constant0._Z16initializeBucketPii --------------------------
	.section	.nv.constant0._Z16initializeBucketPii,"a",@progbits
	.sectionflags	@""
	.align	4
.nv.constant0._Z16initializeBucketPii:
	.zero		908


//--------------------- SYMBOLS --------------------------

	.type		.nv.reservedSmem.offset0,@object
	.size		.nv.reservedSmem.offset0,0x4
